	.headerflags	@"EF_CUDA_TEXMODE_UNIFIED EF_CUDA_64BIT_ADDRESS EF_CUDA_ACCELERATORS EF_CUDA_SM90 EF_CUDA_VIRTUAL_SM(EF_CUDA_SM90)"
	.elftype	@"ET_EXEC"


//--------------------- .nv.info                  --------------------------
	.section	.nv.info,"",@"SHT_CUDA_INFO"
	.align	4


	//----- nvinfo : EIATTR_REGCOUNT
	.align		4
        /*0000*/ 	.byte	0x04, 0x2f
        /*0002*/ 	.short	(.L_3 - .L_2)
	.align		4
.L_2:
        /*0004*/ 	.word	index@(triton_poi_fused__native_batch_norm_legit_no_training_convolution_relu_threshold_backward_16)
        /*0008*/ 	.word	0x0000001a


	//----- nvinfo : EIATTR_MIN_STACK_SIZE
	.align		4
.L_3:
        /*000c*/ 	.byte	0x04, 0x12
        /*000e*/ 	.short	(.L_5 - .L_4)
	.align		4
.L_4:
        /*0010*/ 	.word	index@(triton_poi_fused__native_batch_norm_legit_no_training_convolution_relu_threshold_backward_16)
        /*0014*/ 	.word	0x00000000


	//----- nvinfo : EIATTR_FRAME_SIZE
	.align		4
.L_5:
        /*0018*/ 	.byte	0x04, 0x11
        /*001a*/ 	.short	(.L_7 - .L_6)
	.align		4
.L_6:
        /*001c*/ 	.word	index@(triton_poi_fused__native_batch_norm_legit_no_training_convolution_relu_threshold_backward_16)
        /*0020*/ 	.word	0x00000000


	//----- nvinfo : EIATTR_MIN_STACK_SIZE
	.align		4
.L_7:
        /*0024*/ 	.byte	0x04, 0x12
        /*0026*/ 	.short	(.L_9 - .L_8)
	.align		4
.L_8:
        /*0028*/ 	.word	index@(triton_poi_fused__native_batch_norm_legit_no_training_convolution_relu_threshold_backward_16)
        /*002c*/ 	.word	0x00000000
.L_9:


//--------------------- .nv.info.triton_poi_fused__native_batch_norm_legit_no_training_convolution_relu_threshold_backward_16 --------------------------
	.section	.nv.info.triton_poi_fused__native_batch_norm_legit_no_training_convolution_relu_threshold_backward_16,"",@"SHT_CUDA_INFO"
	.sectionflags	@""
	.align	4


	//----- nvinfo : EIATTR_CUDA_API_VERSION
	.align		4
        /*0000*/ 	.byte	0x04, 0x37
        /*0002*/ 	.short	(.L_11 - .L_10)
.L_10:
        /*0004*/ 	.word	0x0000007c


	//----- nvinfo : EIATTR_KPARAM_INFO
	.align		4
.L_11:
        /*0008*/ 	.byte	0x04, 0x17
        /*000a*/ 	.short	(.L_13 - .L_12)
.L_12:
        /*000c*/ 	.word	0x00000000
        /*0010*/ 	.short	0x0008
        /*0012*/ 	.short	0x0040
        /*0014*/ 	.byte	0x00, 0xf0, 0x11, 0x00


	//----- nvinfo : EIATTR_KPARAM_INFO
	.align		4
.L_13:
        /*0018*/ 	.byte	0x04, 0x17
        /*001a*/ 	.short	(.L_15 - .L_14)
.L_14:
        /*001c*/ 	.word	0x00000000
        /*0020*/ 	.short	0x0007
        /*0022*/ 	.short	0x0038
        /*0024*/ 	.byte	0x00, 0xf4, 0x21, 0x00


	//----- nvinfo : EIATTR_KPARAM_INFO
	.align		4
.L_15:
        /*0028*/ 	.byte	0x04, 0x17
        /*002a*/ 	.short	(.L_17 - .L_16)
.L_16:
        /*002c*/ 	.word	0x00000000
        /*0030*/ 	.short	0x0006
        /*0032*/ 	.short	0x0030
        /*0034*/ 	.byte	0x00, 0xf4, 0x21, 0x00


	//----- nvinfo : EIATTR_KPARAM_INFO
	.align		4
.L_17:
        /*0038*/ 	.byte	0x04, 0x17
        /*003a*/ 	.short	(.L_19 - .L_18)
.L_18:
        /*003c*/ 	.word	0x00000000
        /*0040*/ 	.short	0x0005
        /*0042*/ 	.short	0x0028
        /*0044*/ 	.byte	0x00, 0xf4, 0x21, 0x00


	//----- nvinfo : EIATTR_KPARAM_INFO
	.align		4
.L_19:
        /*0048*/ 	.byte	0x04, 0x17
        /*004a*/ 	.short	(.L_21 - .L_20)
.L_20:
        /*004c*/ 	.word	0x00000000
        /*0050*/ 	.short	0x0004
        /*0052*/ 	.short	0x0020
        /*0054*/ 	.byte	0x00, 0xf4, 0x21, 0x00


	//----- nvinfo : EIATTR_KPARAM_INFO
	.align		4
.L_21:
        /*0058*/ 	.byte	0x04, 0x17
        /*005a*/ 	.short	(.L_23 - .L_22)
.L_22:
        /*005c*/ 	.word	0x00000000
        /*0060*/ 	.short	0x0003
        /*0062*/ 	.short	0x0018
        /*0064*/ 	.byte	0x00, 0xf4, 0x21, 0x00


	//----- nvinfo : EIATTR_KPARAM_INFO
	.align		4
.L_23:
        /*0068*/ 	.byte	0x04, 0x17
        /*006a*/ 	.short	(.L_25 - .L_24)
.L_24:
        /*006c*/ 	.word	0x00000000
        /*0070*/ 	.short	0x0002
        /*0072*/ 	.short	0x0010
        /*0074*/ 	.byte	0x00, 0xf4, 0x21, 0x00


	//----- nvinfo : EIATTR_KPARAM_INFO
	.align		4
.L_25:
        /*0078*/ 	.byte	0x04, 0x17
        /*007a*/ 	.short	(.L_27 - .L_26)
.L_26:
        /*007c*/ 	.word	0x00000000
        /*0080*/ 	.short	0x0001
        /*0082*/ 	.short	0x0008
        /*0084*/ 	.byte	0x00, 0xf4, 0x21, 0x00


	//----- nvinfo : EIATTR_KPARAM_INFO
	.align		4
.L_27:
        /*0088*/ 	.byte	0x04, 0x17
        /*008a*/ 	.short	(.L_29 - .L_28)
.L_28:
        /*008c*/ 	.word	0x00000000
        /*0090*/ 	.short	0x0000
        /*0092*/ 	.short	0x0000
        /*0094*/ 	.byte	0x00, 0xf4, 0x21, 0x00


	//----- nvinfo : EIATTR_SPARSE_MMA_MASK
	.align		4
.L_29:
        /*0098*/ 	.byte	0x03, 0x50
        /*009a*/ 	.short	0x0000


	//----- nvinfo : EIATTR_MAXREG_COUNT
	.align		4
        /*009c*/ 	.byte	0x03, 0x1b
        /*009e*/ 	.short	0x00ff


	//----- nvinfo : EIATTR_EXIT_INSTR_OFFSETS
	.align		4
        /*00a0*/ 	.byte	0x04, 0x1c
        /*00a2*/ 	.short	(.L_31 - .L_30)


	//   ....[0]....
.L_30:
        /*00a4*/ 	.word	0x00000520


	//   ....[1]....
        /*00a8*/ 	.word	0x00000540


	//----- nvinfo : EIATTR_REQNTID
	.align		4
.L_31:
        /*00ac*/ 	.byte	0x04, 0x10
        /*00ae*/ 	.short	(.L_33 - .L_32)
.L_32:
        /*00b0*/ 	.word	0x00000080
        /*00b4*/ 	.word	0x00000001
        /*00b8*/ 	.word	0x00000001


	//----- nvinfo : EIATTR_CBANK_PARAM_SIZE
	.align		4
.L_33:
        /*00bc*/ 	.byte	0x03, 0x19
        /*00be*/ 	.short	0x0044


	//----- nvinfo : EIATTR_PARAM_CBANK
	.align		4
        /*00c0*/ 	.byte	0x04, 0x0a
        /*00c2*/ 	.short	(.L_35 - .L_34)
	.align		4
.L_34:
        /*00c4*/ 	.word	index@(.nv.constant0.triton_poi_fused__native_batch_norm_legit_no_training_convolution_relu_threshold_backward_16)
        /*00c8*/ 	.short	0x0210
        /*00ca*/ 	.short	0x0044


	//----- nvinfo : EIATTR_SW_WAR
	.align		4
.L_35:
        /*00cc*/ 	.byte	0x04, 0x36
        /*00ce*/ 	.short	(.L_37 - .L_36)
.L_36:
        /*00d0*/ 	.word	0x00000008
.L_37:


//--------------------- .nv.callgraph             --------------------------
	.section	.nv.callgraph,"",@"SHT_CUDA_CALLGRAPH"
	.align	4
	.sectionentsize	8
	.align		4
        /*0000*/ 	.word	0x00000000
	.align		4
        /*0004*/ 	.word	0xffffffff
	.align		4
        /*0008*/ 	.word	0x00000000
	.align		4
        /*000c*/ 	.word	0xfffffffe
	.align		4
        /*0010*/ 	.word	0x00000000
	.align		4
        /*0014*/ 	.word	0xfffffffd
	.align		4
        /*0018*/ 	.word	0x00000000
	.align		4
        /*001c*/ 	.word	0xfffffffc


//--------------------- .nv.constant4             --------------------------
	.section	.nv.constant4,"a",@progbits
	.align	8
	.align		8
.nv.constant4:
        /*0000*/ 	.dword	_$_str
	.align		8
        /*0008*/ 	.dword	_$_str_$_2


//--------------------- .text.triton_poi_fused__native_batch_norm_legit_no_training_convolution_relu_threshold_backward_16 --------------------------
	.section	.text.triton_poi_fused__native_batch_norm_legit_no_training_convolution_relu_threshold_backward_16,"ax",@progbits
	.align	128
        .global         triton_poi_fused__native_batch_norm_legit_no_training_convolution_relu_threshold_backward_16
        .type           triton_poi_fused__native_batch_norm_legit_no_training_convolution_relu_threshold_backward_16,@function
        .size           triton_poi_fused__native_batch_norm_legit_no_training_convolution_relu_threshold_backward_16,(.L_x_1 - triton_poi_fused__native_batch_norm_legit_no_training_convolution_relu_threshold_backward_16)
        .other          triton_poi_fused__native_batch_norm_legit_no_training_convolution_relu_threshold_backward_16,@"STO_CUDA_ENTRY STV_DEFAULT"
triton_poi_fused__native_batch_norm_legit_no_training_convolution_relu_threshold_backward_16:
.text.triton_poi_fused__native_batch_norm_legit_no_training_convolution_relu_threshold_backward_16:
[----:B------:R-:W0:Y:S01]  /*0000*/  LDC R1, c[0x0][0x28] ;  /* 0x00000a00ff017b82 */ /* 0x000e220000000800 */
[----:B------:R-:W1:Y:S07]  /*0010*/  S2R R0, SR_TID.X ;  /* 0x0000000000007919 */ /* 0x000e6e0000002100 */
[----:B------:R-:W2:Y:S01]  /*0020*/  LDC.64 R2, c[0x0][0x228] ;  /* 0x00008a00ff027b82 */ /* 0x000ea20000000a00 */
[----:B------:R-:W-:Y:S01]  /*0030*/  ULDC.64 UR4, c[0x0][0x208] ;  /* 0x0000820000047ab9 */ /* 0x000fe20000000a00 */
[----:B------:R-:W3:Y:S06]  /*0040*/  S2R R7, SR_CTAID.X ;  /* 0x0000000000077919 */ /* 0x000eec0000002500 */
[----:B------:R-:W4:Y:S08]  /*0050*/  LDC.64 R16, c[0x0][0x218] ;  /* 0x00008600ff107b82 */ /* 0x000f300000000a00 */
[----:B------:R-:W5:Y:S08]  /*0060*/  LDC.64 R18, c[0x0][0x220] ;  /* 0x00008800ff127b82 */ /* 0x000f700000000a00 */
[----:B------:R-:W5:Y:S08]  /*0070*/  LDC.64 R20, c[0x0][0x230] ;  /* 0x00008c00ff147b82 */ /* 0x000f700000000a00 */
[----:B------:R-:W5:Y:S01]  /*0080*/  LDC.64 R14, c[0x0][0x238] ;  /* 0x00008e00ff0e7b82 */ /* 0x000f620000000a00 */
[----:B-1----:R-:W-:Y:S01]  /*0090*/  IMAD.SHL.U32 R0, R0, 0x2, RZ ;  /* 0x0000000200007824 */ /* 0x002fe200078e00ff */
[----:B------:R-:W-:-:S02]  /*00a0*/  CS2R R8, SRZ ;  /* 0x0000000000087805 */ /* 0x000fc4000001ff00 */
[----:B---3--:R-:W-:Y:S02]  /*00b0*/  SHF.R.S32.HI R5, RZ, 0x17, R7 ;  /* 0x00000017ff057819 */ /* 0x008fe40000011407 */
[----:B------:R-:W-:Y:S01]  /*00c0*/  CS2R R10, SRZ ;  /* 0x00000000000a7805 */ /* 0x000fe2000001ff00 */
[----:B------:R-:W-:Y:S01]  /*00d0*/  ULDC.64 UR6, c[0x0][0x248] ;  /* 0x0000920000067ab9 */ /* 0x000fe20000000a00 */
[----:B------:R-:W-:Y:S02]  /*00e0*/  LOP3.LUT R0, R0, 0xfe, RZ, 0xc0, !PT ;  /* 0x000000fe00007812 */ /* 0x000fe400078ec0ff */
[----:B------:R-:W-:-:S03]  /*00f0*/  SGXT R5, R5, 0x1 ;  /* 0x000000010505781a */ /* 0x000fc60000000200 */
[----:B------:R-:W-:Y:S01]  /*0100*/  IMAD R0, R7, 0x100, R0 ;  /* 0x0000010007007824 */ /* 0x000fe200078e0200 */
[----:B------:R-:W-:-:S04]  /*0110*/  CS2R R6, SRZ ;  /* 0x0000000000067805 */ /* 0x000fc8000001ff00 */
[----:B------:R-:W-:Y:S02]  /*0120*/  LEA.HI R5, R5, R0, RZ, 0x8 ;  /* 0x0000000005057211 */ /* 0x000fe400078f40ff */
[----:B------:R-:W-:Y:S02]  /*0130*/  ISETP.GE.AND P0, PT, R0, 0x400, PT ;  /* 0x000004000000780c */ /* 0x000fe40003f06270 */
[----:B------:R-:W-:-:S04]  /*0140*/  LOP3.LUT R5, R5, 0xffffff00, RZ, 0xc0, !PT ;  /* 0xffffff0005057812 */ /* 0x000fc800078ec0ff */
[----:B------:R-:W-:Y:S02]  /*0150*/  IADD3 R12, R0, -R5, RZ ;  /* 0x80000005000c7210 */ /* 0x000fe40007ffe0ff */
[----:B------:R-:W1:Y:S03]  /*0160*/  LDC.64 R4, c[0x0][0x210] ;  /* 0x00008400ff047b82 */ /* 0x000e660000000a00 */
[----:B--2---:R-:W-:-:S05]  /*0170*/  IMAD.WIDE R2, R12, 0x4, R2 ;  /* 0x000000040c027825 */ /* 0x004fca00078e0202 */
[----:B------:R2:W3:Y:S01]  /*0180*/  @!P0 LDG.E.EL.64 R6, desc[UR4][R2.64] ;  /* 0x0000000402068981 */ /* 0x0004e2000c2e1b00 */
[----:B----4-:R-:W-:-:S04]  /*0190*/  IMAD.WIDE R16, R12, 0x4, R16 ;  /* 0x000000040c107825 */ /* 0x010fc800078e0210 */
[----:B-----5:R-:W-:Y:S01]  /*01a0*/  IMAD.WIDE R18, R12, 0x4, R18 ;  /* 0x000000040c127825 */ /* 0x020fe200078e0212 */
[----:B------:R4:W5:Y:S01]  /*01b0*/  @!P0 LDG.E.EL.64 R8, desc[UR4][R16.64] ;  /* 0x0000000410088981 */ /* 0x000962000c2e1b00 */
[----:B--2---:R-:W-:Y:S02]  /*01c0*/  CS2R R2, SRZ ;  /* 0x0000000000027805 */ /* 0x004fe4000001ff00 */
[----:B-1----:R-:W-:-:S04]  /*01d0*/  IMAD.WIDE R4, R0, 0x4, R4 ;  /* 0x0000000400047825 */ /* 0x002fc800078e0204 */
[----:B------:R1:W2:Y:S04]  /*01e0*/  @!P0 LDG.E.EL.64 R2, desc[UR4][R18.64] ;  /* 0x0000000412028981 */ /* 0x0002a8000c2e1b00 */
[----:B------:R-:W5:Y:S01]  /*01f0*/  @!P0 LDG.E.64 R10, desc[UR4][R4.64] ;  /* 0x00000004040a8981 */ /* 0x000f62000c1e1b00 */
[----:B0-----:R-:W-:-:S04]  /*0200*/  IMAD.WIDE R20, R12, 0x4, R20 ;  /* 0x000000040c147825 */ /* 0x001fc800078e0214 */
[----:B------:R-:W-:Y:S01]  /*0210*/  IMAD.WIDE R22, R12, 0x4, R14 ;  /* 0x000000040c167825 */ /* 0x000fe200078e020e */
[----:B------:R-:W-:Y:S02]  /*0220*/  CS2R R12, SRZ ;  /* 0x00000000000c7805 */ /* 0x000fe4000001ff00 */
[----:B------:R-:W-:-:S04]  /*0230*/  CS2R R14, SRZ ;  /* 0x00000000000e7805 */ /* 0x000fc8000001ff00 */
[----:B------:R-:W2:Y:S04]  /*0240*/  @!P0 LDG.E.EL.64 R12, desc[UR4][R20.64] ;  /* 0x00000004140c8981 */ /* 0x000ea8000c2e1b00 */
[----:B------:R-:W2:Y:S01]  /*0250*/  @!P0 LDG.E.EL.64 R14, desc[UR4][R22.64] ;  /* 0x00000004160e8981 */ /* 0x000ea2000c2e1b00 */
[----:B---3--:R-:W-:Y:S01]  /*0260*/  FADD R6, R6, 9.9999997473787516356e-06 ;  /* 0x3727c5ac06067421 */ /* 0x008fe20000000000 */
[----:B------:R-:W-:-:S03]  /*0270*/  FADD R7, R7, 9.9999997473787516356e-06 ;  /* 0x3727c5ac07077421 */ /* 0x000fc60000000000 */
[----:B----4-:R-:W0:Y:S08]  /*0280*/  MUFU.SQRT R16, R6 ;  /* 0x0000000600107308 */ /* 0x010e300000002000 */
[----:B------:R-:W3:Y:S01]  /*0290*/  MUFU.SQRT R17, R7 ;  /* 0x0000000700117308 */ /* 0x000ee20000002000 */
[C---:B0-----:R-:W-:Y:S02]  /*02a0*/  FSETP.GT.AND P1, PT, R16.reuse, 8.50705917302346158658e+37, PT ;  /* 0x7e8000001000780b */ /* 0x041fe40003f24000 */
[----:B------:R-:W-:-:S02]  /*02b0*/  FSETP.GEU.AND P3, PT, R16, 1.175494350822287508e-38, PT ;  /* 0x008000001000780b */ /* 0x000fc40003f6e000 */
[C---:B---3--:R-:W-:Y:S02]  /*02c0*/  FSETP.GT.AND P2, PT, R17.reuse, 8.50705917302346158658e+37, PT ;  /* 0x7e8000001100780b */ /* 0x048fe40003f44000 */
[----:B------:R-:W-:-:S07]  /*02d0*/  FSETP.GEU.AND P4, PT, R17, 1.175494350822287508e-38, PT ;  /* 0x008000001100780b */ /* 0x000fce0003f8e000 */
[----:B------:R-:W-:-:S04]  /*02e0*/  @P1 FMUL R16, R16, 0.25 ;  /* 0x3e80000010101820 */ /* 0x000fc80000400000 */
[----:B------:R-:W-:Y:S01]  /*02f0*/  @!P3 FMUL R16, R16, 16777216 ;  /* 0x4b8000001010b820 */ /* 0x000fe20000400000 */
[----:B------:R-:W-:-:S04]  /*0300*/  @P2 FMUL R17, R17, 0.25 ;  /* 0x3e80000011112820 */ /* 0x000fc80000400000 */
[----:B------:R-:W-:Y:S01]  /*0310*/  @!P4 FMUL R17, R17, 16777216 ;  /* 0x4b8000001111c820 */ /* 0x000fe20000400000 */
[----:B------:R-:W-:Y:S01]  /*0320*/  IMAD.MOV.U32 R6, RZ, RZ, 0x3e800000 ;  /* 0x3e800000ff067424 */ /* 0x000fe200078e00ff */
[----:B------:R-:W1:Y:S04]  /*0330*/  MUFU.RCP R16, R16 ;  /* 0x0000001000107308 */ /* 0x000e680000001000 */
[----:B------:R-:W-:-:S04]  /*0340*/  FSEL R7, R6, 1, P1 ;  /* 0x3f80000006077808 */ /* 0x000fc80000800000 */
[----:B------:R-:W0:Y:S01]  /*0350*/  MUFU.RCP R17, R17 ;  /* 0x0000001100117308 */ /* 0x000e220000001000 */
[----:B------:R-:W-:Y:S01]  /*0360*/  FSEL R6, R6, 1, P2 ;  /* 0x3f80000006067808 */ /* 0x000fe20001000000 */
[----:B------:R-:W-:-:S04]  /*0370*/  @!P3 FMUL R7, R7, 16777216 ;  /* 0x4b8000000707b820 */ /* 0x000fc80000400000 */
[----:B------:R-:W-:Y:S01]  /*0380*/  @!P4 FMUL R6, R6, 16777216 ;  /* 0x4b8000000606c820 */ /* 0x000fe20000400000 */
[----:B-----5:R-:W-:Y:S01]  /*0390*/  FADD R8, R8, R10 ;  /* 0x0000000a08087221 */ /* 0x020fe20000000000 */
[----:B-1----:R-:W-:Y:S01]  /*03a0*/  FMUL R18, R16, R7 ;  /* 0x0000000710127220 */ /* 0x002fe20000400000 */
[----:B------:R-:W-:Y:S02]  /*03b0*/  FADD R9, R9, R11 ;  /* 0x0000000b09097221 */ /* 0x000fe40000000000 */
[----:B--2---:R-:W-:Y:S01]  /*03c0*/  FADD R11, R8, -R2 ;  /* 0x80000002080b7221 */ /* 0x004fe20000000000 */
[----:B0-----:R-:W-:Y:S02]  /*03d0*/  FMUL R10, R17, R6 ;  /* 0x00000006110a7220 */ /* 0x001fe40000400000 */
[----:B------:R-:W0:Y:S01]  /*03e0*/  LDC.64 R6, c[0x0][0x240] ;  /* 0x00009000ff067b82 */ /* 0x000e220000000a00 */
[----:B------:R-:W-:Y:S01]  /*03f0*/  FADD R3, R9, -R3 ;  /* 0x8000000309037221 */ /* 0x000fe20000000000 */
[----:B------:R-:W-:-:S03]  /*0400*/  FMUL R11, R18, R11 ;  /* 0x0000000b120b7220 */ /* 0x000fc60000400000 */
[----:B------:R-:W-:Y:S01]  /*0410*/  FMUL R10, R10, R3 ;  /* 0x000000030a0a7220 */ /* 0x000fe20000400000 */
[----:B------:R-:W-:-:S03]  /*0420*/  FFMA R11, R11, R12, R14 ;  /* 0x0000000c0b0b7223 */ /* 0x000fc6000000000e */
[----:B------:R-:W-:Y:S02]  /*0430*/  FFMA R10, R10, R13, R15 ;  /* 0x0000000d0a0a7223 */ /* 0x000fe4000000000f */
[----:B------:R-:W-:-:S03]  /*0440*/  FSETP.GEU.AND P2, PT, R11, RZ, PT ;  /* 0x000000ff0b00720b */ /* 0x000fc60003f4e000 */
[C---:B------:R-:W-:Y:S02]  /*0450*/  FSETP.GEU.AND P1, PT, R10.reuse, RZ, PT ;  /* 0x000000ff0a00720b */ /* 0x040fe40003f2e000 */
[----:B------:R-:W-:Y:S02]  /*0460*/  FSEL R12, R11, RZ, P2 ;  /* 0x000000ff0b0c7208 */ /* 0x000fe40001000000 */
[----:B------:R-:W-:Y:S02]  /*0470*/  FSEL R13, R10, RZ, P1 ;  /* 0x000000ff0a0d7208 */ /* 0x000fe40000800000 */
[----:B------:R-:W-:Y:S02]  /*0480*/  FSETP.GTU.AND P3, PT, R12, RZ, PT ;  /* 0x000000ff0c00720b */ /* 0x000fe40003f6c000 */
[----:B------:R-:W-:Y:S01]  /*0490*/  FSETP.GTU.AND P2, PT, R13, RZ, PT ;  /* 0x000000ff0d00720b */ /* 0x000fe20003f4c000 */
[----:B0-----:R-:W-:Y:S01]  /*04a0*/  IMAD.WIDE R6, R0, 0x4, R6 ;  /* 0x0000000400067825 */ /* 0x001fe200078e0206 */
[----:B------:R-:W-:Y:S01]  /*04b0*/  IADD3 R2, P1, R0, UR6, RZ ;  /* 0x0000000600027c10 */ /* 0x000fe2000ff3e0ff */
[----:B------:R0:W-:Y:S01]  /*04c0*/  @!P0 STG.E.64 desc[UR4][R4.64], R8 ;  /* 0x0000000804008986 */ /* 0x0001e2000c101b04 */
[----:B------:R-:W-:-:S02]  /*04d0*/  SEL R10, RZ, 0x1, P3 ;  /* 0x00000001ff0a7807 */ /* 0x000fc40001800000 */
[----:B------:R-:W-:Y:S01]  /*04e0*/  SEL R11, RZ, 0x100, P2 ;  /* 0x00000100ff0b7807 */ /* 0x000fe20001000000 */
[----:B------:R0:W-:Y:S01]  /*04f0*/  @!P0 STG.E.64 desc[UR4][R6.64], R12 ;  /* 0x0000000c06008986 */ /* 0x0001e2000c101b04 */
[----:B------:R-:W-:Y:S02]  /*0500*/  LEA.HI.X.SX32 R3, R0, UR7, 0x1, P1 ;  /* 0x0000000700037c11 */ /* 0x000fe400088f0eff */
[----:B------:R-:W-:Y:S01]  /*0510*/  IADD3 R11, R10, R11, RZ ;  /* 0x0000000b0a0b7210 */ /* 0x000fe20007ffe0ff */
[----:B0-----:R-:W-:Y:S06]  /*0520*/  @P0 EXIT ;  /* 0x000000000000094d */ /* 0x001fec0003800000 */
[----:B------:R-:W-:Y:S01]  /*0530*/  STG.E.U16 desc[UR4][R2.64], R11 ;  /* 0x0000000b02007986 */ /* 0x000fe2000c101504 */
[----:B------:R-:W-:Y:S05]  /*0540*/  EXIT ;  /* 0x000000000000794d */ /* 0x000fea0003800000 */
.L_x_0:
[----:B------:R-:W-:-:S00]  /*0550*/  BRA `(.L_x_0) ;  /* 0xfffffffc00fc7947 */ /* 0x000fc0000383ffff */
[----:B------:R-:W-:-:S00]  /*0560*/  NOP ;  /* 0x0000000000007918 */ /* 0x000fc00000000000 */
        /* <DEDUP_REMOVED lines=9> */
.L_x_1:


//--------------------- .nv.global.init           --------------------------
	.section	.nv.global.init,"aw",@progbits
.nv.global.init:
	.type		_$_str,@object
	.size		_$_str,(_$_str_$_2 - _$_str)
_$_str:
        /*0000*/ 	.byte	0x5f, 0x5f, 0x43, 0x55, 0x44, 0x41, 0x5f, 0x46, 0x54, 0x5a, 0x00
	.type		_$_str_$_2,@object
	.size		_$_str_$_2,(.L_1 - _$_str_$_2)
_$_str_$_2:
        /*000b*/ 	.byte	0x5f, 0x5f, 0x43, 0x55, 0x44, 0x41, 0x5f, 0x50, 0x52, 0x45, 0x43, 0x5f, 0x53, 0x51, 0x52, 0x54
        /*001b*/ 	.byte	0x00
.L_1:


//--------------------- .nv.constant0.triton_poi_fused__native_batch_norm_legit_no_training_convolution_relu_threshold_backward_16 --------------------------
	.section	.nv.constant0.triton_poi_fused__native_batch_norm_legit_no_training_convolution_relu_threshold_backward_16,"a",@progbits
	.sectionflags	@""
	.align	4
.nv.constant0.triton_poi_fused__native_batch_norm_legit_no_training_convolution_relu_threshold_backward_16:
	.zero		596
